	.headerflags	@"EF_CUDA_TEXMODE_UNIFIED EF_CUDA_64BIT_ADDRESS EF_CUDA_ACCELERATORS EF_CUDA_SM90 EF_CUDA_VIRTUAL_SM(EF_CUDA_SM90)"
	.elftype	@"ET_EXEC"


//--------------------- .nv.info                  --------------------------
	.section	.nv.info,"",@"SHT_CUDA_INFO"
	.align	4


	//----- nvinfo : EIATTR_REGCOUNT
	.align		4
        /*0000*/ 	.byte	0x04, 0x2f
        /*0002*/ 	.short	(.L_3 - .L_2)
	.align		4
.L_2:
        /*0004*/ 	.word	index@(triton_poi_fused__native_batch_norm_legit_no_training_leaky_relu_8)
        /*0008*/ 	.word	0x00000018


	//----- nvinfo : EIATTR_MIN_STACK_SIZE
	.align		4
.L_3:
        /*000c*/ 	.byte	0x04, 0x12
        /*000e*/ 	.short	(.L_5 - .L_4)
	.align		4
.L_4:
        /*0010*/ 	.word	index@(triton_poi_fused__native_batch_norm_legit_no_training_leaky_relu_8)
        /*0014*/ 	.word	0x00000000


	//----- nvinfo : EIATTR_FRAME_SIZE
	.align		4
.L_5:
        /*0018*/ 	.byte	0x04, 0x11
        /*001a*/ 	.short	(.L_7 - .L_6)
	.align		4
.L_6:
        /*001c*/ 	.word	index@(triton_poi_fused__native_batch_norm_legit_no_training_leaky_relu_8)
        /*0020*/ 	.word	0x00000000


	//----- nvinfo : EIATTR_MIN_STACK_SIZE
	.align		4
.L_7:
        /*0024*/ 	.byte	0x04, 0x12
        /*0026*/ 	.short	(.L_9 - .L_8)
	.align		4
.L_8:
        /*0028*/ 	.word	index@(triton_poi_fused__native_batch_norm_legit_no_training_leaky_relu_8)
        /*002c*/ 	.word	0x00000000
.L_9:


//--------------------- .nv.info.triton_poi_fused__native_batch_norm_legit_no_training_leaky_relu_8 --------------------------
	.section	.nv.info.triton_poi_fused__native_batch_norm_legit_no_training_leaky_relu_8,"",@"SHT_CUDA_INFO"
	.sectionflags	@""
	.align	4


	//----- nvinfo : EIATTR_CUDA_API_VERSION
	.align		4
        /*0000*/ 	.byte	0x04, 0x37
        /*0002*/ 	.short	(.L_11 - .L_10)
.L_10:
        /*0004*/ 	.word	0x0000007c


	//----- nvinfo : EIATTR_KPARAM_INFO
	.align		4
.L_11:
        /*0008*/ 	.byte	0x04, 0x17
        /*000a*/ 	.short	(.L_13 - .L_12)
.L_12:
        /*000c*/ 	.word	0x00000000
        /*0010*/ 	.short	0x0007
        /*0012*/ 	.short	0x0034
        /*0014*/ 	.byte	0x00, 0xf0, 0x11, 0x00


	//----- nvinfo : EIATTR_KPARAM_INFO
	.align		4
.L_13:
        /*0018*/ 	.byte	0x04, 0x17
        /*001a*/ 	.short	(.L_15 - .L_14)
.L_14:
        /*001c*/ 	.word	0x00000000
        /*0020*/ 	.short	0x0006
        /*0022*/ 	.short	0x0030
        /*0024*/ 	.byte	0x00, 0xf0, 0x11, 0x00


	//----- nvinfo : EIATTR_KPARAM_INFO
	.align		4
.L_15:
        /*0028*/ 	.byte	0x04, 0x17
        /*002a*/ 	.short	(.L_17 - .L_16)
.L_16:
        /*002c*/ 	.word	0x00000000
        /*0030*/ 	.short	0x0005
        /*0032*/ 	.short	0x0028
        /*0034*/ 	.byte	0x00, 0xf4, 0x21, 0x00


	//----- nvinfo : EIATTR_KPARAM_INFO
	.align		4
.L_17:
        /*0038*/ 	.byte	0x04, 0x17
        /*003a*/ 	.short	(.L_19 - .L_18)
.L_18:
        /*003c*/ 	.word	0x00000000
        /*0040*/ 	.short	0x0004
        /*0042*/ 	.short	0x0020
        /*0044*/ 	.byte	0x00, 0xf4, 0x21, 0x00


	//----- nvinfo : EIATTR_KPARAM_INFO
	.align		4
.L_19:
        /*0048*/ 	.byte	0x04, 0x17
        /*004a*/ 	.short	(.L_21 - .L_20)
.L_20:
        /*004c*/ 	.word	0x00000000
        /*0050*/ 	.short	0x0003
        /*0052*/ 	.short	0x0018
        /*0054*/ 	.byte	0x00, 0xf4, 0x21, 0x00


	//----- nvinfo : EIATTR_KPARAM_INFO
	.align		4
.L_21:
        /*0058*/ 	.byte	0x04, 0x17
        /*005a*/ 	.short	(.L_23 - .L_22)
.L_22:
        /*005c*/ 	.word	0x00000000
        /*0060*/ 	.short	0x0002
        /*0062*/ 	.short	0x0010
        /*0064*/ 	.byte	0x00, 0xf4, 0x21, 0x00


	//----- nvinfo : EIATTR_KPARAM_INFO
	.align		4
.L_23:
        /*0068*/ 	.byte	0x04, 0x17
        /*006a*/ 	.short	(.L_25 - .L_24)
.L_24:
        /*006c*/ 	.word	0x00000000
        /*0070*/ 	.short	0x0001
        /*0072*/ 	.short	0x0008
        /*0074*/ 	.byte	0x00, 0xf4, 0x21, 0x00


	//----- nvinfo : EIATTR_KPARAM_INFO
	.align		4
.L_25:
        /*0078*/ 	.byte	0x04, 0x17
        /*007a*/ 	.short	(.L_27 - .L_26)
.L_26:
        /*007c*/ 	.word	0x00000000
        /*0080*/ 	.short	0x0000
        /*0082*/ 	.short	0x0000
        /*0084*/ 	.byte	0x00, 0xf4, 0x21, 0x00


	//----- nvinfo : EIATTR_SPARSE_MMA_MASK
	.align		4
.L_27:
        /*0088*/ 	.byte	0x03, 0x50
        /*008a*/ 	.short	0x0000


	//----- nvinfo : EIATTR_MAXREG_COUNT
	.align		4
        /*008c*/ 	.byte	0x03, 0x1b
        /*008e*/ 	.short	0x00ff


	//----- nvinfo : EIATTR_EXIT_INSTR_OFFSETS
	.align		4
        /*0090*/ 	.byte	0x04, 0x1c
        /*0092*/ 	.short	(.L_29 - .L_28)


	//   ....[0]....
.L_28:
        /*0094*/ 	.word	0x00000590


	//   ....[1]....
        /*0098*/ 	.word	0x00000660


	//----- nvinfo : EIATTR_REQNTID
	.align		4
.L_29:
        /*009c*/ 	.byte	0x04, 0x10
        /*009e*/ 	.short	(.L_31 - .L_30)
.L_30:
        /*00a0*/ 	.word	0x00000080
        /*00a4*/ 	.word	0x00000001
        /*00a8*/ 	.word	0x00000001


	//----- nvinfo : EIATTR_CBANK_PARAM_SIZE
	.align		4
.L_31:
        /*00ac*/ 	.byte	0x03, 0x19
        /*00ae*/ 	.short	0x0038


	//----- nvinfo : EIATTR_PARAM_CBANK
	.align		4
        /*00b0*/ 	.byte	0x04, 0x0a
        /*00b2*/ 	.short	(.L_33 - .L_32)
	.align		4
.L_32:
        /*00b4*/ 	.word	index@(.nv.constant0.triton_poi_fused__native_batch_norm_legit_no_training_leaky_relu_8)
        /*00b8*/ 	.short	0x0210
        /*00ba*/ 	.short	0x0038


	//----- nvinfo : EIATTR_SW_WAR
	.align		4
.L_33:
        /*00bc*/ 	.byte	0x04, 0x36
        /*00be*/ 	.short	(.L_35 - .L_34)
.L_34:
        /*00c0*/ 	.word	0x00000008
.L_35:


//--------------------- .nv.callgraph             --------------------------
	.section	.nv.callgraph,"",@"SHT_CUDA_CALLGRAPH"
	.align	4
	.sectionentsize	8
	.align		4
        /*0000*/ 	.word	0x00000000
	.align		4
        /*0004*/ 	.word	0xffffffff
	.align		4
        /*0008*/ 	.word	0x00000000
	.align		4
        /*000c*/ 	.word	0xfffffffe
	.align		4
        /*0010*/ 	.word	0x00000000
	.align		4
        /*0014*/ 	.word	0xfffffffd
	.align		4
        /*0018*/ 	.word	0x00000000
	.align		4
        /*001c*/ 	.word	0xfffffffc


//--------------------- .nv.constant4             --------------------------
	.section	.nv.constant4,"a",@progbits
	.align	8
	.align		8
.nv.constant4:
        /*0000*/ 	.dword	_$_str
	.align		8
        /*0008*/ 	.dword	_$_str_$_2


//--------------------- .text.triton_poi_fused__native_batch_norm_legit_no_training_leaky_relu_8 --------------------------
	.section	.text.triton_poi_fused__native_batch_norm_legit_no_training_leaky_relu_8,"ax",@progbits
	.sectionflags	@"SHF_BARRIERS=1"
	.align	128
        .global         triton_poi_fused__native_batch_norm_legit_no_training_leaky_relu_8
        .type           triton_poi_fused__native_batch_norm_legit_no_training_leaky_relu_8,@function
        .size           triton_poi_fused__native_batch_norm_legit_no_training_leaky_relu_8,(.L_x_1 - triton_poi_fused__native_batch_norm_legit_no_training_leaky_relu_8)
        .other          triton_poi_fused__native_batch_norm_legit_no_training_leaky_relu_8,@"STO_CUDA_ENTRY STV_DEFAULT"
triton_poi_fused__native_batch_norm_legit_no_training_leaky_relu_8:
.text.triton_poi_fused__native_batch_norm_legit_no_training_leaky_relu_8:
[----:B------:R-:W0:Y:S01]  /*0000*/  LDC R1, c[0x0][0x28] ;  /* 0x00000a00ff017b82 */ /* 0x000e220000000800 */
[----:B------:R-:W1:Y:S07]  /*0010*/  S2R R8, SR_TID.X ;  /* 0x0000000000087919 */ /* 0x000e6e0000002100 */
[----:B------:R-:W2:Y:S01]  /*0020*/  S2UR UR5, SR_CTAID.X ;  /* 0x00000000000579c3 */ /* 0x000ea20000002500 */
[----:B------:R-:W-:Y:S01]  /*0030*/  CS2R R2, SRZ ;  /* 0x0000000000027805 */ /* 0x000fe2000001ff00 */
[----:B------:R-:W-:-:S06]  /*0040*/  ULDC.64 UR8, c[0x0][0x208] ;  /* 0x0000820000087ab9 */ /* 0x000fcc0000000a00 */
[----:B------:R-:W3:Y:S08]  /*0050*/  LDC.64 R4, c[0x0][0x220] ;  /* 0x00008800ff047b82 */ /* 0x000ef00000000a00 */
[----:B------:R-:W4:Y:S01]  /*0060*/  S2UR UR4, SR_CTAID.Y ;  /* 0x00000000000479c3 */ /* 0x000f220000002600 */
[----:B--2---:R-:W-:-:S07]  /*0070*/  USHF.L.U32 UR5, UR5, 0x4, URZ ;  /* 0x0000000405057899 */ /* 0x004fce000800063f */
[----:B------:R-:W2:Y:S01]  /*0080*/  LDC.64 R18, c[0x0][0x210] ;  /* 0x00008400ff127b82 */ /* 0x000ea20000000a00 */
[----:B-1----:R-:W-:-:S07]  /*0090*/  IMAD.SHL.U32 R0, R8, 0x2, RZ ;  /* 0x0000000208007824 */ /* 0x002fce00078e00ff */
[----:B------:R-:W1:Y:S01]  /*00a0*/  LDC.64 R16, c[0x0][0x218] ;  /* 0x00008600ff107b82 */ /* 0x000e620000000a00 */
[----:B------:R-:W-:-:S04]  /*00b0*/  LOP3.LUT R0, R0, 0xe, RZ, 0xc0, !PT ;  /* 0x0000000e00007812 */ /* 0x000fc800078ec0ff */
[----:B------:R-:W-:-:S03]  /*00c0*/  LOP3.LUT R13, R0, UR5, RZ, 0xfc, !PT ;  /* 0x00000005000d7c12 */ /* 0x000fc6000f8efcff */
[----:B------:R-:W5:Y:S01]  /*00d0*/  LDC.64 R14, c[0x0][0x228] ;  /* 0x00008a00ff0e7b82 */ /* 0x000f620000000a00 */
[C---:B------:R-:W-:Y:S01]  /*00e0*/  ISETP.GE.AND P1, PT, R13.reuse, 0x20, PT ;  /* 0x000000200d00780c */ /* 0x040fe20003f26270 */
[----:B---3--:R-:W-:-:S06]  /*00f0*/  IMAD.WIDE R4, R13, 0x4, R4 ;  /* 0x000000040d047825 */ /* 0x008fcc00078e0204 */
[----:B------:R-:W3:Y:S06]  /*0100*/  LDC.64 R10, c[0x0][0x230] ;  /* 0x00008c00ff0a7b82 */ /* 0x000eec0000000a00 */
[----:B------:R1:W3:Y:S01]  /*0110*/  @!P1 LDG.E.EL.64 R2, desc[UR8][R4.64] ;  /* 0x0000000804029981 */ /* 0x0002e2000c2e1b00 */
[----:B------:R-:W-:Y:S01]  /*0120*/  SHF.R.U32.HI R9, RZ, 0x3, R8 ;  /* 0x00000003ff097819 */ /* 0x000fe20000011608 */
[----:B----4-:R-:W-:Y:S01]  /*0130*/  USHF.L.U32 UR4, UR4, 0x4, URZ ;  /* 0x0000000404047899 */ /* 0x010fe2000800063f */
[----:B-1----:R-:W-:Y:S02]  /*0140*/  IMAD.WIDE R16, R13, 0x4, R16 ;  /* 0x000000040d107825 */ /* 0x002fe400078e0210 */
[----:B------:R-:W-:-:S04]  /*0150*/  SGXT.U32 R9, R9, 0x4 ;  /* 0x000000040909781a */ /* 0x000fc80000000000 */
[----:B------:R-:W-:Y:S02]  /*0160*/  LOP3.LUT R6, R9, UR4, RZ, 0xfc, !PT ;  /* 0x0000000409067c12 */ /* 0x000fe4000f8efcff */
[----:B0-----:R-:W-:Y:S02]  /*0170*/  CS2R R4, SRZ ;  /* 0x0000000000047805 */ /* 0x001fe4000001ff00 */
[C---:B------:R-:W-:Y:S01]  /*0180*/  ISETP.LT.AND P0, PT, R6.reuse, 0x10, !P1 ;  /* 0x000000100600780c */ /* 0x040fe20004f01270 */
[----:B------:R-:W-:-:S04]  /*0190*/  IMAD R7, R6, 0x20, R13 ;  /* 0x0000002006077824 */ /* 0x000fc800078e020d */
[----:B--2---:R-:W-:Y:S01]  /*01a0*/  IMAD.WIDE R18, R7, 0x4, R18 ;  /* 0x0000000407127825 */ /* 0x004fe200078e0212 */
[----:B------:R-:W-:-:S03]  /*01b0*/  CS2R R6, SRZ ;  /* 0x0000000000067805 */ /* 0x000fc6000001ff00 */
[----:B-----5:R-:W-:-:S03]  /*01c0*/  IMAD.WIDE R14, R13, 0x4, R14 ;  /* 0x000000040d0e7825 */ /* 0x020fc600078e020e */
[----:B------:R0:W2:Y:S01]  /*01d0*/  @!P1 LDG.E.EL.64 R6, desc[UR8][R16.64] ;  /* 0x0000000810069981 */ /* 0x0000a2000c2e1b00 */
[----:B---3--:R-:W-:Y:S01]  /*01e0*/  IMAD.WIDE R20, R13, 0x4, R10 ;  /* 0x000000040d147825 */ /* 0x008fe200078e020a */
[----:B------:R-:W-:Y:S02]  /*01f0*/  CS2R R12, SRZ ;  /* 0x00000000000c7805 */ /* 0x000fe4000001ff00 */
[----:B------:R-:W2:Y:S01]  /*0200*/  @P0 LDG.E.EL.64 R4, desc[UR8][R18.64] ;  /* 0x0000000812040981 */ /* 0x000ea2000c2e1b00 */
[----:B------:R-:W-:-:S03]  /*0210*/  CS2R R10, SRZ ;  /* 0x00000000000a7805 */ /* 0x000fc6000001ff00 */
[----:B------:R-:W3:Y:S04]  /*0220*/  @!P1 LDG.E.EL.64 R12, desc[UR8][R14.64] ;  /* 0x000000080e0c9981 */ /* 0x000ee8000c2e1b00 */
[----:B------:R-:W3:Y:S01]  /*0230*/  @!P1 LDG.E.EL.64 R10, desc[UR8][R20.64] ;  /* 0x00000008140a9981 */ /* 0x000ee2000c2e1b00 */
[----:B------:R-:W1:Y:S01]  /*0240*/  S2UR UR7, SR_CgaCtaId ;  /* 0x00000000000779c3 */ /* 0x000e620000008800 */
[----:B------:R-:W-:Y:S01]  /*0250*/  UMOV UR6, 0x400 ;  /* 0x0000040000067882 */ /* 0x000fe20000000000 */
[----:B------:R-:W-:Y:S01]  /*0260*/  LOP3.LUT R0, R0, UR4, RZ, 0xfc, !PT ;  /* 0x0000000400007c12 */ /* 0x000fe2000f8efcff */
[----:B-1----:R-:W-:Y:S01]  /*0270*/  UPRMT UR6, UR7, 0x654, UR6 ;  /* 0x0000065407067896 */ /* 0x002fe20008000006 */
[----:B------:R-:W-:Y:S01]  /*0280*/  FADD R2, R2, 0.0010000000474974513054 ;  /* 0x3a83126f02027421 */ /* 0x000fe20000000000 */
[----:B------:R-:W-:-:S03]  /*0290*/  FADD R3, R3, 0.0010000000474974513054 ;  /* 0x3a83126f03037421 */ /* 0x000fc60000000000 */
[----:B0-----:R0:W1:Y:S08]  /*02a0*/  MUFU.SQRT R16, R2 ;  /* 0x0000000200107308 */ /* 0x0010700000002000 */
[----:B------:R4:W5:Y:S01]  /*02b0*/  MUFU.SQRT R17, R3 ;  /* 0x0000000300117308 */ /* 0x0009620000002000 */
[----:B0-----:R-:W-:Y:S01]  /*02c0*/  IMAD.MOV.U32 R2, RZ, RZ, 0x3e800000 ;  /* 0x3e800000ff027424 */ /* 0x001fe200078e00ff */
[----:B-1----:R-:W-:-:S02]  /*02d0*/  FSETP.GT.AND P0, PT, R16, 8.50705917302346158658e+37, PT ;  /* 0x7e8000001000780b */ /* 0x002fc40003f04000 */
[----:B------:R-:W-:Y:S02]  /*02e0*/  FSETP.GEU.AND P2, PT, R16, 1.175494350822287508e-38, PT ;  /* 0x008000001000780b */ /* 0x000fe40003f4e000 */
[----:B----4-:R-:W-:Y:S02]  /*02f0*/  FSEL R3, R2, 1, P0 ;  /* 0x3f80000002037808 */ /* 0x010fe40000000000 */
[C---:B-----5:R-:W-:Y:S02]  /*0300*/  FSETP.GT.AND P1, PT, R17.reuse, 8.50705917302346158658e+37, PT ;  /* 0x7e8000001100780b */ /* 0x060fe40003f24000 */
[----:B------:R-:W-:Y:S01]  /*0310*/  FSETP.GEU.AND P3, PT, R17, 1.175494350822287508e-38, PT ;  /* 0x008000001100780b */ /* 0x000fe20003f6e000 */
[----:B--2---:R-:W-:Y:S01]  /*0320*/  FADD R4, -R6, R4 ;  /* 0x0000000406047221 */ /* 0x004fe20000000100 */
[----:B------:R-:W-:-:S03]  /*0330*/  FSEL R2, R2, 1, P1 ;  /* 0x3f80000002027808 */ /* 0x000fc60000800000 */
[----:B------:R-:W-:Y:S01]  /*0340*/  @P0 FMUL R16, R16, 0.25 ;  /* 0x3e80000010100820 */ /* 0x000fe20000400000 */
[----:B------:R-:W-:Y:S01]  /*0350*/  FADD R5, -R7, R5 ;  /* 0x0000000507057221 */ /* 0x000fe20000000100 */
[----:B------:R-:W-:Y:S01]  /*0360*/  @!P2 FMUL R3, R3, 16777216 ;  /* 0x4b8000000303a820 */ /* 0x000fe20000400000 */
[----:B------:R-:W-:Y:S02]  /*0370*/  IMAD.SHL.U32 R7, R8, 0x8, RZ ;  /* 0x0000000808077824 */ /* 0x000fe400078e00ff */
[----:B------:R-:W-:Y:S01]  /*0380*/  @!P2 FMUL R16, R16, 16777216 ;  /* 0x4b8000001010a820 */ /* 0x000fe20000400000 */
[----:B------:R-:W-:Y:S02]  /*0390*/  @P1 FMUL R17, R17, 0.25 ;  /* 0x3e80000011111820 */ /* 0x000fe40000400000 */
[----:B------:R-:W-:-:S03]  /*03a0*/  LOP3.LUT R7, R7, 0x3f8, RZ, 0xc0, !PT ;  /* 0x000003f807077812 */ /* 0x000fc600078ec0ff */
[----:B------:R-:W0:Y:S01]  /*03b0*/  MUFU.RCP R16, R16 ;  /* 0x0000001000107308 */ /* 0x000e220000001000 */
[----:B------:R-:W-:Y:S01]  /*03c0*/  @!P3 FMUL R2, R2, 16777216 ;  /* 0x4b8000000202b820 */ /* 0x000fe20000400000 */
[----:B------:R-:W-:-:S06]  /*03d0*/  @!P3 FMUL R17, R17, 16777216 ;  /* 0x4b8000001111b820 */ /* 0x000fcc0000400000 */
[----:B------:R-:W1:Y:S01]  /*03e0*/  MUFU.RCP R17, R17 ;  /* 0x0000001100117308 */ /* 0x000e620000001000 */
[----:B0-----:R-:W-:-:S04]  /*03f0*/  FMUL R3, R16, R3 ;  /* 0x0000000310037220 */ /* 0x001fc80000400000 */
[----:B------:R-:W-:Y:S01]  /*0400*/  FMUL R3, R4, R3 ;  /* 0x0000000304037220 */ /* 0x000fe20000400000 */
[C---:B------:R-:W-:Y:S01]  /*0410*/  IMAD.SHL.U32 R4, R8.reuse, 0x20, RZ ;  /* 0x0000002008047824 */ /* 0x040fe200078e00ff */
[----:B------:R-:W-:Y:S01]  /*0420*/  LOP3.LUT R8, R8, 0x78, RZ, 0xc0, !PT ;  /* 0x0000007808087812 */ /* 0x000fe200078ec0ff */
[----:B-1----:R-:W-:Y:S01]  /*0430*/  FMUL R2, R17, R2 ;  /* 0x0000000211027220 */ /* 0x002fe20000400000 */
[----:B---3--:R-:W-:Y:S02]  /*0440*/  FFMA R3, R3, R12, R10 ;  /* 0x0000000c03037223 */ /* 0x008fe4000000000a */
[----:B------:R-:W-:Y:S01]  /*0450*/  LOP3.LUT R6, R4, 0xe0, RZ, 0xc0, !PT ;  /* 0x000000e004067812 */ /* 0x000fe200078ec0ff */
[----:B------:R-:W-:Y:S01]  /*0460*/  FMUL R2, R5, R2 ;  /* 0x0000000205027220 */ /* 0x000fe20000400000 */
[----:B------:R-:W-:Y:S02]  /*0470*/  LOP3.LUT R4, R9, UR5, RZ, 0xfc, !PT ;  /* 0x0000000509047c12 */ /* 0x000fe4000f8efcff */
[----:B------:R-:W-:Y:S01]  /*0480*/  FSETP.GT.AND P1, PT, R3, RZ, PT ;  /* 0x000000ff0300720b */ /* 0x000fe20003f24000 */
[----:B------:R-:W-:Y:S01]  /*0490*/  FFMA R2, R2, R13, R11 ;  /* 0x0000000d02027223 */ /* 0x000fe2000000000b */
[----:B------:R-:W-:-:S02]  /*04a0*/  LOP3.LUT R5, R6, 0x10, RZ, 0xfc, !PT ;  /* 0x0000001006057812 */ /* 0x000fc400078efcff */
[----:B------:R-:W-:Y:S02]  /*04b0*/  LOP3.LUT R9, R6, R9, RZ, 0xfc, !PT ;  /* 0x0000000906097212 */ /* 0x000fe400078efcff */
[----:B------:R-:W-:Y:S02]  /*04c0*/  FSETP.GT.AND P2, PT, R2, RZ, PT ;  /* 0x000000ff0200720b */ /* 0x000fe40003f44000 */
[----:B------:R-:W-:Y:S02]  /*04d0*/  LEA.HI R6, R6, UR6, RZ, 0x1f ;  /* 0x0000000606067c11 */ /* 0x000fe4000f8ff8ff */
[----:B------:R-:W-:Y:S02]  /*04e0*/  LEA.HI R10, R5, UR6, RZ, 0x1f ;  /* 0x00000006050a7c11 */ /* 0x000fe4000f8ff8ff */
[----:B------:R-:W-:Y:S01]  /*04f0*/  ISETP.GE.AND P0, PT, R4, 0x20, PT ;  /* 0x000000200400780c */ /* 0x000fe20003f06270 */
[----:B------:R-:W-:Y:S02]  /*0500*/  IMAD R6, R9, 0x4, R6 ;  /* 0x0000000409067824 */ /* 0x000fe400078e0206 */
[----:B------:R-:W-:Y:S01]  /*0510*/  @!P1 FMUL R3, R3, 0.10000000149011611938 ;  /* 0x3dcccccd03039820 */ /* 0x000fe20000400000 */
[----:B------:R-:W-:Y:S01]  /*0520*/  IMAD R9, R9, 0x4, R10 ;  /* 0x0000000409097824 */ /* 0x000fe200078e020a */
[----:B------:R-:W-:-:S02]  /*0530*/  ISETP.LT.AND P0, PT, R0, 0x10, !P0 ;  /* 0x000000100000780c */ /* 0x000fc40004701270 */
[----:B------:R-:W-:Y:S01]  /*0540*/  IADD3 R8, R7, UR6, R8 ;  /* 0x0000000607087c10 */ /* 0x000fe2000fffe008 */
[----:B------:R-:W-:Y:S01]  /*0550*/  @!P2 FMUL R2, R2, 0.10000000149011611938 ;  /* 0x3dcccccd0202a820 */ /* 0x000fe20000400000 */
[----:B------:R0:W-:Y:S04]  /*0560*/  STS [R6], R3 ;  /* 0x0000000306007388 */ /* 0x0001e80000000800 */
[----:B------:R0:W-:Y:S01]  /*0570*/  STS [R9+0x40], R2 ;  /* 0x0000400209007388 */ /* 0x0001e20000000800 */
[----:B------:R-:W-:Y:S06]  /*0580*/  BAR.SYNC.DEFER_BLOCKING 0x0 ;  /* 0x0000000000007b1d */ /* 0x000fec0000010000 */
[----:B0-----:R-:W-:Y:S05]  /*0590*/  @!P0 EXIT ;  /* 0x000000000000894d */ /* 0x001fea0003800000 */
[----:B------:R-:W0:Y:S01]  /*05a0*/  LDS.64 R8, [R8] ;  /* 0x0000000008087984 */ /* 0x000e220000000a00 */
[----:B------:R-:W-:Y:S01]  /*05b0*/  SHF.R.S32.HI R5, RZ, 0x1f, R0 ;  /* 0x0000001fff057819 */ /* 0x000fe20000011400 */
[----:B------:R-:W1:Y:S03]  /*05c0*/  LDC.64 R2, c[0x0][0x238] ;  /* 0x00008e00ff027b82 */ /* 0x000e660000000a00 */
[----:B------:R-:W-:-:S04]  /*05d0*/  LEA.HI R5, R5, R0, RZ, 0x2 ;  /* 0x0000000005057211 */ /* 0x000fc800078f10ff */
[C---:B------:R-:W-:Y:S01]  /*05e0*/  LOP3.LUT R7, R5.reuse, 0xfffffffc, RZ, 0xc0, !PT ;  /* 0xfffffffc05077812 */ /* 0x040fe200078ec0ff */
[----:B------:R-:W-:-:S04]  /*05f0*/  IMAD.SHL.U32 R5, R5, 0x20, RZ ;  /* 0x0000002005057824 */ /* 0x000fc800078e00ff */
[----:B------:R-:W-:Y:S01]  /*0600*/  IMAD.IADD R7, R0, 0x1, -R7 ;  /* 0x0000000100077824 */ /* 0x000fe200078e0a07 */
[----:B------:R-:W-:-:S03]  /*0610*/  LOP3.LUT R0, R5, 0xffffff80, RZ, 0xc0, !PT ;  /* 0xffffff8005007812 */ /* 0x000fc600078ec0ff */
[----:B------:R-:W-:-:S04]  /*0620*/  IMAD R7, R4, 0x4, R7 ;  /* 0x0000000404077824 */ /* 0x000fc800078e0207 */
[----:B------:R-:W-:-:S04]  /*0630*/  IMAD.IADD R7, R7, 0x1, R0 ;  /* 0x0000000107077824 */ /* 0x000fc800078e0200 */
[----:B-1----:R-:W-:-:S05]  /*0640*/  IMAD.WIDE R2, R7, 0x4, R2 ;  /* 0x0000000407027825 */ /* 0x002fca00078e0202 */
[----:B0-----:R-:W-:Y:S01]  /*0650*/  STG.E.64 desc[UR8][R2.64], R8 ;  /* 0x0000000802007986 */ /* 0x001fe2000c101b08 */
[----:B------:R-:W-:Y:S05]  /*0660*/  EXIT ;  /* 0x000000000000794d */ /* 0x000fea0003800000 */
.L_x_0:
[----:B------:R-:W-:-:S00]  /*0670*/  BRA `(.L_x_0) ;  /* 0xfffffffc00fc7947 */ /* 0x000fc0000383ffff */
[----:B------:R-:W-:-:S00]  /*0680*/  NOP ;  /* 0x0000000000007918 */ /* 0x000fc00000000000 */
[----:B------:R-:W-:-:S00]  /*0690*/  NOP ;  /* 0x0000000000007918 */ /* 0x000fc00000000000 */
[----:B------:R-:W-:-:S00]  /*06a0*/  NOP ;  /* 0x0000000000007918 */ /* 0x000fc00000000000 */
[----:B------:R-:W-:-:S00]  /*06b0*/  NOP ;  /* 0x0000000000007918 */ /* 0x000fc00000000000 */
[----:B------:R-:W-:-:S00]  /*06c0*/  NOP ;  /* 0x0000000000007918 */ /* 0x000fc00000000000 */
[----:B------:R-:W-:-:S00]  /*06d0*/  NOP ;  /* 0x0000000000007918 */ /* 0x000fc00000000000 */
[----:B------:R-:W-:-:S00]  /*06e0*/  NOP ;  /* 0x0000000000007918 */ /* 0x000fc00000000000 */
[----:B------:R-:W-:-:S00]  /*06f0*/  NOP ;  /* 0x0000000000007918 */ /* 0x000fc00000000000 */
.L_x_1:


//--------------------- .nv.global.init           --------------------------
	.section	.nv.global.init,"aw",@progbits
.nv.global.init:
	.type		_$_str,@object
	.size		_$_str,(_$_str_$_2 - _$_str)
_$_str:
        /*0000*/ 	.byte	0x5f, 0x5f, 0x43, 0x55, 0x44, 0x41, 0x5f, 0x46, 0x54, 0x5a, 0x00
	.type		_$_str_$_2,@object
	.size		_$_str_$_2,(.L_1 - _$_str_$_2)
_$_str_$_2:
        /*000b*/ 	.byte	0x5f, 0x5f, 0x43, 0x55, 0x44, 0x41, 0x5f, 0x50, 0x52, 0x45, 0x43, 0x5f, 0x53, 0x51, 0x52, 0x54
        /*001b*/ 	.byte	0x00
.L_1:


//--------------------- .nv.shared.triton_poi_fused__native_batch_norm_legit_no_training_leaky_relu_8 --------------------------
	.section	.nv.shared.triton_poi_fused__native_batch_norm_legit_no_training_leaky_relu_8,"aw",@nobits
	.sectionflags	@""
	.align	16
	.zero		1024


//--------------------- .nv.constant0.triton_poi_fused__native_batch_norm_legit_no_training_leaky_relu_8 --------------------------
	.section	.nv.constant0.triton_poi_fused__native_batch_norm_legit_no_training_leaky_relu_8,"a",@progbits
	.sectionflags	@""
	.align	4
.nv.constant0.triton_poi_fused__native_batch_norm_legit_no_training_leaky_relu_8:
	.zero		584
